//
// Generated by NVIDIA NVVM Compiler
//
// Compiler Build ID: CL-36424714
// Cuda compilation tools, release 13.0, V13.0.88
// Based on NVVM 20.0.0
//

.version 9.0
.target sm_100
.address_size 64

	// .globl	_Z13myfirstkernelv
.extern .func  (.param .b32 func_retval0) vprintf
(
	.param .b64 vprintf_param_0,
	.param .b64 vprintf_param_1
)
;
.global .align 1 .b8 $str[42] = {72, 101, 108, 108, 111, 33, 32, 73, 39, 109, 32, 116, 104, 114, 101, 97, 100, 32, 105, 100, 32, 58, 32, 37, 100, 44, 32, 105, 110, 32, 98, 108, 111, 99, 107, 32, 58, 32, 37, 100, 10};

.visible .entry _Z13myfirstkernelv()
{
	.local .align 8 .b8 	__local_depot0[8];
	.reg .b64 	%SP;
	.reg .b64 	%SPL;
	.reg .b32 	%r<5>;
	.reg .b64 	%rd<5>;

	mov.u64 	%SPL, __local_depot0;
	cvta.local.u64 	%SP, %SPL;
	add.u64 	%rd1, %SP, 0;
	add.u64 	%rd2, %SPL, 0;
	mov.u32 	%r1, %tid.x;
	mov.u32 	%r2, %ctaid.x;
	st.local.v2.u32 	[%rd2], {%r1, %r2};
	mov.u64 	%rd3, $str;
	cvta.global.u64 	%rd4, %rd3;
	{ // callseq 0, 0
	.param .b64 param0;
	st.param.b64 	[param0], %rd4;
	.param .b64 param1;
	st.param.b64 	[param1], %rd1;
	.param .b32 retval0;
	call.uni (retval0), 
	vprintf, 
	(
	param0, 
	param1
	);
	ld.param.b32 	%r3, [retval0];
	} // callseq 0
	ret;

}


// ===== COMPILED SASS (sm_100) =====

	.target	sm_100

	.elftype	@"ET_EXEC"


//--------------------- .note.nv.tkinfo           --------------------------
	.section	.note.nv.tkinfo,"",@"SHT_NOTE"
	.sectionflags	@"SHF_NOTE_NV_TKINFO"
	.tkinfo
        /*0018*/ 	.word	0x00000002
        /*0030*/ 	.string	""
        /*0030*/ 	.string	"ptxas"
        /*0030*/ 	.string	"Cuda compilation tools, release 13.0, V13.0.88"
        /*0030*/ 	.string	"Build cuda_13.0.r13.0/compiler.36424714_0"
        /*0030*/ 	.string	"-arch sm_100 -m 64 "



//--------------------- .note.nv.cuinfo           --------------------------
	.section	.note.nv.cuinfo,"",@"SHT_NOTE"
	.sectionflags	@"SHF_NOTE_NV_CUINFO"
        /*0018*/ 	.short	0x0002
        /*001a*/ 	.short	0x0064
        /*001c*/ 	.short	0x0082
	.zero		2


//--------------------- .nv.info                  --------------------------
	.section	.nv.info,"",@"SHT_CUDA_INFO"
	.align	4


	//----- nvinfo : EIATTR_REGCOUNT
	.align		4
        /*0000*/ 	.byte	0x04, 0x2f
        /*0002*/ 	.short	(.L_2 - .L_1)
	.align		4
.L_1:
        /*0004*/ 	.word	index@(_Z13myfirstkernelv)
        /*0008*/ 	.word	0x00000018


	//----- nvinfo : EIATTR_FRAME_SIZE
	.align		4
.L_2:
        /*000c*/ 	.byte	0x04, 0x11
        /*000e*/ 	.short	(.L_4 - .L_3)
	.align		4
.L_3:
        /*0010*/ 	.word	index@(_Z13myfirstkernelv)
        /*0014*/ 	.word	0x00000008


	//----- nvinfo : EIATTR_MIN_STACK_SIZE
	.align		4
.L_4:
        /*0018*/ 	.byte	0x04, 0x12
        /*001a*/ 	.short	(.L_6 - .L_5)
	.align		4
.L_5:
        /*001c*/ 	.word	index@(_Z13myfirstkernelv)
        /*0020*/ 	.word	0x00000008
.L_6:


//--------------------- .nv.compat                --------------------------
	.section	.nv.compat,"",@"SHT_CUDA_COMPAT_INFO"
	.align	4
        /*0000*/ 	.byte	0x02, 0x09, 0x00, 0x00, 0x02, 0x02, 0x01, 0x00, 0x02, 0x05, 0x05, 0x00, 0x03, 0x07, 0x01, 0x01
        /*0010*/ 	.byte	0x02, 0x03, 0x00, 0x00, 0x02, 0x06, 0x01, 0x00, 0x04, 0x0b, 0x08, 0x00, 0x09, 0x00, 0x00, 0x00
        /*0020*/ 	.byte	0x00, 0x00, 0x00, 0x00


//--------------------- .nv.info._Z13myfirstkernelv --------------------------
	.section	.nv.info._Z13myfirstkernelv,"",@"SHT_CUDA_INFO"
	.sectionflags	@""
	.align	4


	//----- nvinfo : EIATTR_CUDA_API_VERSION
	.align		4
        /*0000*/ 	.byte	0x04, 0x37
        /*0002*/ 	.short	(.L_8 - .L_7)
.L_7:
        /*0004*/ 	.word	0x00000082


	//----- nvinfo : EIATTR_SPARSE_MMA_MASK
	.align		4
.L_8:
        /*0008*/ 	.byte	0x03, 0x50
        /*000a*/ 	.short	0x0000


	//----- nvinfo : EIATTR_MAXREG_COUNT
	.align		4
        /*000c*/ 	.byte	0x03, 0x1b
        /*000e*/ 	.short	0x00ff


	//----- nvinfo : EIATTR_EXTERNS
	.align		4
        /*0010*/ 	.byte	0x04, 0x0f
        /*0012*/ 	.short	(.L_10 - .L_9)


	//   ....[0]....
	.align		4
.L_9:
        /*0014*/ 	.word	index@(vprintf)


	//----- nvinfo : EIATTR_MERCURY_ISA_VERSION
	.align		4
.L_10:
        /*0018*/ 	.byte	0x03, 0x5f
        /*001a*/ 	.short	0x0101


	//----- nvinfo : EIATTR_VRC_CTA_INIT_COUNT
	.align		4
        /*001c*/ 	.byte	0x02, 0x4a
	.zero		1
	.zero		1


	//----- nvinfo : EIATTR_SYSCALL_OFFSETS
	.align		4
        /*0020*/ 	.byte	0x04, 0x46
        /*0022*/ 	.short	(.L_12 - .L_11)


	//   ....[0]....
.L_11:
        /*0024*/ 	.word	0x000000f0


	//----- nvinfo : EIATTR_EXIT_INSTR_OFFSETS
	.align		4
.L_12:
        /*0028*/ 	.byte	0x04, 0x1c
        /*002a*/ 	.short	(.L_14 - .L_13)


	//   ....[0]....
.L_13:
        /*002c*/ 	.word	0x00000100


	//----- nvinfo : EIATTR_SW_WAR
	.align		4
.L_14:
        /*0030*/ 	.byte	0x04, 0x36
        /*0032*/ 	.short	(.L_16 - .L_15)
.L_15:
        /*0034*/ 	.word	0x00000008
.L_16:


//--------------------- .nv.callgraph             --------------------------
	.section	.nv.callgraph,"",@"SHT_CUDA_CALLGRAPH"
	.align	4
	.sectionentsize	8
	.align		4
        /*0000*/ 	.word	0x00000000
	.align		4
        /*0004*/ 	.word	0xffffffff
	.align		4
        /*0008*/ 	.word	index@(_Z13myfirstkernelv)
	.align		4
        /*000c*/ 	.word	index@(vprintf)
	.align		4
        /*0010*/ 	.word	0x00000000
	.align		4
        /*0014*/ 	.word	0xfffffffe
	.align		4
        /*0018*/ 	.word	0x00000000
	.align		4
        /*001c*/ 	.word	0xfffffffd
	.align		4
        /*0020*/ 	.word	0x00000000
	.align		4
        /*0024*/ 	.word	0xfffffffc


//--------------------- .nv.constant4             --------------------------
	.section	.nv.constant4,"a",@progbits
	.align	8
	.align		8
.nv.constant4:
        /*0000*/ 	.dword	vprintf
	.align		8
        /*0008*/ 	.dword	$str


//--------------------- .text._Z13myfirstkernelv  --------------------------
	.section	.text._Z13myfirstkernelv,"ax",@progbits
	.align	128
        .global         _Z13myfirstkernelv
        .type           _Z13myfirstkernelv,@function
        .size           _Z13myfirstkernelv,(.L_x_2 - _Z13myfirstkernelv)
        .other          _Z13myfirstkernelv,@"STO_CUDA_ENTRY STV_DEFAULT"
_Z13myfirstkernelv:
.text._Z13myfirstkernelv:
[----:B------:R-:W0:Y:S01]  /*0000*/  LDC R1, c[0x0][0x37c] ;  /* 0x0000df00ff017b82 */ /* 0x000e220000000800 */
[----:B------:R-:W1:Y:S01]  /*0010*/  S2R R8, SR_TID.X ;  /* 0x0000000000087919 */ /* 0x000e620000002100 */
[----:B0-----:R-:W-:Y:S01]  /*0020*/  VIADD R1, R1, 0xfffffff8 ;  /* 0xfffffff801017836 */ /* 0x001fe20000000000 */
[----:B------:R-:W-:Y:S01]  /*0030*/  MOV R0, 0x0 ;  /* 0x0000000000007802 */ /* 0x000fe20000000f00 */
[----:B------:R-:W0:Y:S01]  /*0040*/  LDCU UR4, c[0x0][0x2f8] ;  /* 0x00005f00ff0477ac */ /* 0x000e220008000800 */
[----:B------:R-:W1:Y:S03]  /*0050*/  S2R R9, SR_CTAID.X ;  /* 0x0000000000097919 */ /* 0x000e660000002500 */
[----:B------:R2:W3:Y:S01]  /*0060*/  LDC.64 R2, c[0x4][R0] ;  /* 0x0100000000027b82 */ /* 0x0004e20000000a00 */
[----:B------:R-:W4:Y:S01]  /*0070*/  LDCU.64 UR6, c[0x4][0x8] ;  /* 0x01000100ff0677ac */ /* 0x000f220008000a00 */
[----:B------:R-:W5:Y:S01]  /*0080*/  LDCU UR5, c[0x0][0x2fc] ;  /* 0x00005f80ff0577ac */ /* 0x000f620008000800 */
[----:B0-----:R-:W-:Y:S01]  /*0090*/  IADD3 R6, P0, PT, R1, UR4, RZ ;  /* 0x0000000401067c10 */ /* 0x001fe2000ff1e0ff */
[----:B----4-:R-:W-:Y:S01]  /*00a0*/  IMAD.U32 R4, RZ, RZ, UR6 ;  /* 0x00000006ff047e24 */ /* 0x010fe2000f8e00ff */
[----:B------:R-:W-:-:S03]  /*00b0*/  MOV R5, UR7 ;  /* 0x0000000700057c02 */ /* 0x000fc60008000f00 */
[----:B-----5:R-:W-:Y:S01]  /*00c0*/  IMAD.X R7, RZ, RZ, UR5, P0 ;  /* 0x00000005ff077e24 */ /* 0x020fe200080e06ff */
[----:B-1----:R2:W-:Y:S07]  /*00d0*/  STL.64 [R1], R8 ;  /* 0x0000000801007387 */ /* 0x0025ee0000100a00 */
[----:B------:R-:W-:-:S07]  /*00e0*/  LEPC R20, `(.L_x_0) ;  /* 0x000000001014794e */ /* 0x000fce0000000000 */
[----:B--23--:R-:W-:Y:S05]  /*00f0*/  CALL.ABS.NOINC R2 ;  /* 0x0000000002007343 */ /* 0x00cfea0003c00000 */
.L_x_0:
[----:B------:R-:W-:Y:S05]  /*0100*/  EXIT ;  /* 0x000000000000794d */ /* 0x000fea0003800000 */
.L_x_1:
[----:B------:R-:W-:-:S00]  /*0110*/  BRA `(.L_x_1) ;  /* 0xfffffffc00fc7947 */ /* 0x000fc0000383ffff */
[----:B------:R-:W-:-:S00]  /*0120*/  NOP ;  /* 0x0000000000007918 */ /* 0x000fc00000000000 */
        /* <DEDUP_REMOVED lines=13> */
.L_x_2:


//--------------------- .nv.global.init           --------------------------
	.section	.nv.global.init,"aw",@progbits
.nv.global.init:
	.type		$str,@object
	.size		$str,(.L_0 - $str)
$str:
        /*0000*/ 	.byte	0x48, 0x65, 0x6c, 0x6c, 0x6f, 0x21, 0x20, 0x49, 0x27, 0x6d, 0x20, 0x74, 0x68, 0x72, 0x65, 0x61
        /*0010*/ 	.byte	0x64, 0x20, 0x69, 0x64, 0x20, 0x3a, 0x20, 0x25, 0x64, 0x2c, 0x20, 0x69, 0x6e, 0x20, 0x62, 0x6c
        /*0020*/ 	.byte	0x6f, 0x63, 0x6b, 0x20, 0x3a, 0x20, 0x25, 0x64, 0x0a, 0x00
.L_0:


//--------------------- .nv.shared.reserved.0     --------------------------
	.section	.nv.shared.reserved.0,"aw",@nobits
	.weak		__nv_reservedSMEM_offset_0_alias
	.size		__nv_reservedSMEM_offset_0_alias, 0, 64
	.other		__nv_reservedSMEM_offset_0_alias,@"STO_CUDA_RESERVED_SHARED STV_DEFAULT"
__nv_reservedSMEM_offset_0_alias:
	.zero		0
	.zero		64


//--------------------- .nv.constant0._Z13myfirstkernelv --------------------------
	.section	.nv.constant0._Z13myfirstkernelv,"a",@progbits
	.sectionflags	@""
	.align	4
.nv.constant0._Z13myfirstkernelv:
	.zero		896


//--------------------- SYMBOLS --------------------------

	.type		.nv.reservedSmem.offset0,@object
	.size		.nv.reservedSmem.offset0,0x4
	.type		vprintf,@function
